//
// Generated by NVIDIA NVVM Compiler
//
// Compiler Build ID: CL-36424714
// Cuda compilation tools, release 13.0, V13.0.88
// Based on NVVM 20.0.0
//

.version 9.0
.target sm_100
.address_size 64

	// .globl	_Z11vector_sqrtPdS_S_
.extern .func  (.param .b32 func_retval0) vprintf
(
	.param .b64 vprintf_param_0,
	.param .b64 vprintf_param_1
)
;
.global .align 1 .b8 $str[38] = {105, 100, 120, 58, 37, 100, 44, 32, 98, 108, 111, 99, 107, 73, 100, 46, 120, 58, 37, 100, 44, 32, 116, 104, 114, 101, 97, 100, 73, 100, 120, 46, 120, 58, 37, 100, 10};

.visible .entry _Z11vector_sqrtPdS_S_(
	.param .u64 .ptr .align 1 _Z11vector_sqrtPdS_S__param_0,
	.param .u64 .ptr .align 1 _Z11vector_sqrtPdS_S__param_1,
	.param .u64 .ptr .align 1 _Z11vector_sqrtPdS_S__param_2
)
{
	.local .align 8 .b8 	__local_depot0[16];
	.reg .b64 	%SP;
	.reg .b64 	%SPL;
	.reg .b32 	%r<7>;
	.reg .b64 	%rd<15>;
	.reg .b64 	%fd<6>;

	mov.u64 	%SPL, __local_depot0;
	cvta.local.u64 	%SP, %SPL;
	ld.param.u64 	%rd1, [_Z11vector_sqrtPdS_S__param_0];
	ld.param.u64 	%rd2, [_Z11vector_sqrtPdS_S__param_1];
	ld.param.u64 	%rd3, [_Z11vector_sqrtPdS_S__param_2];
	cvta.to.global.u64 	%rd4, %rd3;
	cvta.to.global.u64 	%rd5, %rd2;
	cvta.to.global.u64 	%rd6, %rd1;
	add.u64 	%rd7, %SP, 0;
	add.u64 	%rd8, %SPL, 0;
	mov.u32 	%r1, %ctaid.x;
	mov.u32 	%r2, %ntid.x;
	mov.u32 	%r3, %tid.x;
	mad.lo.s32 	%r4, %r1, %r2, %r3;
	mul.wide.s32 	%rd9, %r4, 8;
	add.s64 	%rd10, %rd6, %rd9;
	ld.global.f64 	%fd1, [%rd10];
	add.s64 	%rd11, %rd5, %rd9;
	ld.global.f64 	%fd2, [%rd11];
	mul.f64 	%fd3, %fd2, %fd2;
	fma.rn.f64 	%fd4, %fd1, %fd1, %fd3;
	sqrt.rn.f64 	%fd5, %fd4;
	add.s64 	%rd12, %rd4, %rd9;
	st.global.f64 	[%rd12], %fd5;
	st.local.v2.u32 	[%rd8], {%r4, %r1};
	st.local.u32 	[%rd8+8], %r3;
	mov.u64 	%rd13, $str;
	cvta.global.u64 	%rd14, %rd13;
	{ // callseq 0, 0
	.param .b64 param0;
	st.param.b64 	[param0], %rd14;
	.param .b64 param1;
	st.param.b64 	[param1], %rd7;
	.param .b32 retval0;
	call.uni (retval0), 
	vprintf, 
	(
	param0, 
	param1
	);
	ld.param.b32 	%r5, [retval0];
	} // callseq 0
	ret;

}


// ===== COMPILED SASS (sm_100) =====

	.target	sm_100

	.elftype	@"ET_EXEC"


//--------------------- .note.nv.tkinfo           --------------------------
	.section	.note.nv.tkinfo,"",@"SHT_NOTE"
	.sectionflags	@"SHF_NOTE_NV_TKINFO"
	.tkinfo
        /*0018*/ 	.word	0x00000002
        /*0030*/ 	.string	""
        /*0030*/ 	.string	"ptxas"
        /*0030*/ 	.string	"Cuda compilation tools, release 13.0, V13.0.88"
        /*0030*/ 	.string	"Build cuda_13.0.r13.0/compiler.36424714_0"
        /*0030*/ 	.string	"-arch sm_100 -m 64 "



//--------------------- .note.nv.cuinfo           --------------------------
	.section	.note.nv.cuinfo,"",@"SHT_NOTE"
	.sectionflags	@"SHF_NOTE_NV_CUINFO"
        /*0018*/ 	.short	0x0002
        /*001a*/ 	.short	0x0064
        /*001c*/ 	.short	0x0082
	.zero		2


//--------------------- .nv.info                  --------------------------
	.section	.nv.info,"",@"SHT_CUDA_INFO"
	.align	4


	//----- nvinfo : EIATTR_REGCOUNT
	.align		4
        /*0000*/ 	.byte	0x04, 0x2f
        /*0002*/ 	.short	(.L_2 - .L_1)
	.align		4
.L_1:
        /*0004*/ 	.word	index@(_Z11vector_sqrtPdS_S_)
        /*0008*/ 	.word	0x00000018


	//----- nvinfo : EIATTR_FRAME_SIZE
	.align		4
.L_2:
        /*000c*/ 	.byte	0x04, 0x11
        /*000e*/ 	.short	(.L_4 - .L_3)
	.align		4
.L_3:
        /*0010*/ 	.word	index@($__internal_0_$__cuda_sm20_dsqrt_rn_f64_mediumpath_v1)
        /*0014*/ 	.word	0x00000010


	//----- nvinfo : EIATTR_FRAME_SIZE
	.align		4
.L_4:
        /*0018*/ 	.byte	0x04, 0x11
        /*001a*/ 	.short	(.L_6 - .L_5)
	.align		4
.L_5:
        /*001c*/ 	.word	index@(_Z11vector_sqrtPdS_S_)
        /*0020*/ 	.word	0x00000010


	//----- nvinfo : EIATTR_MIN_STACK_SIZE
	.align		4
.L_6:
        /*0024*/ 	.byte	0x04, 0x12
        /*0026*/ 	.short	(.L_8 - .L_7)
	.align		4
.L_7:
        /*0028*/ 	.word	index@(_Z11vector_sqrtPdS_S_)
        /*002c*/ 	.word	0x00000010
.L_8:


//--------------------- .nv.compat                --------------------------
	.section	.nv.compat,"",@"SHT_CUDA_COMPAT_INFO"
	.align	4
        /*0000*/ 	.byte	0x02, 0x09, 0x00, 0x00, 0x02, 0x02, 0x01, 0x00, 0x02, 0x05, 0x05, 0x00, 0x03, 0x07, 0x01, 0x01
        /*0010*/ 	.byte	0x02, 0x03, 0x00, 0x00, 0x02, 0x06, 0x01, 0x00, 0x04, 0x0b, 0x08, 0x00, 0x01, 0x00, 0x00, 0x00
        /*0020*/ 	.byte	0x00, 0x00, 0x00, 0x00


//--------------------- .nv.info._Z11vector_sqrtPdS_S_ --------------------------
	.section	.nv.info._Z11vector_sqrtPdS_S_,"",@"SHT_CUDA_INFO"
	.sectionflags	@""
	.align	4


	//----- nvinfo : EIATTR_CUDA_API_VERSION
	.align		4
        /*0000*/ 	.byte	0x04, 0x37
        /*0002*/ 	.short	(.L_10 - .L_9)
.L_9:
        /*0004*/ 	.word	0x00000082


	//----- nvinfo : EIATTR_KPARAM_INFO
	.align		4
.L_10:
        /*0008*/ 	.byte	0x04, 0x17
        /*000a*/ 	.short	(.L_12 - .L_11)
.L_11:
        /*000c*/ 	.word	0x00000000
        /*0010*/ 	.short	0x0002
        /*0012*/ 	.short	0x0010
        /*0014*/ 	.byte	0x00, 0xf5, 0x21, 0x00


	//----- nvinfo : EIATTR_KPARAM_INFO
	.align		4
.L_12:
        /*0018*/ 	.byte	0x04, 0x17
        /*001a*/ 	.short	(.L_14 - .L_13)
.L_13:
        /*001c*/ 	.word	0x00000000
        /*0020*/ 	.short	0x0001
        /*0022*/ 	.short	0x0008
        /*0024*/ 	.byte	0x00, 0xf5, 0x21, 0x00


	//----- nvinfo : EIATTR_KPARAM_INFO
	.align		4
.L_14:
        /*0028*/ 	.byte	0x04, 0x17
        /*002a*/ 	.short	(.L_16 - .L_15)
.L_15:
        /*002c*/ 	.word	0x00000000
        /*0030*/ 	.short	0x0000
        /*0032*/ 	.short	0x0000
        /*0034*/ 	.byte	0x00, 0xf5, 0x21, 0x00


	//----- nvinfo : EIATTR_SPARSE_MMA_MASK
	.align		4
.L_16:
        /*0038*/ 	.byte	0x03, 0x50
        /*003a*/ 	.short	0x0000


	//----- nvinfo : EIATTR_MAXREG_COUNT
	.align		4
        /*003c*/ 	.byte	0x03, 0x1b
        /*003e*/ 	.short	0x00ff


	//----- nvinfo : EIATTR_EXTERNS
	.align		4
        /*0040*/ 	.byte	0x04, 0x0f
        /*0042*/ 	.short	(.L_18 - .L_17)


	//   ....[0]....
	.align		4
.L_17:
        /*0044*/ 	.word	index@(vprintf)


	//----- nvinfo : EIATTR_MERCURY_ISA_VERSION
	.align		4
.L_18:
        /*0048*/ 	.byte	0x03, 0x5f
        /*004a*/ 	.short	0x0101


	//----- nvinfo : EIATTR_VRC_CTA_INIT_COUNT
	.align		4
        /*004c*/ 	.byte	0x02, 0x4a
	.zero		1
	.zero		1


	//----- nvinfo : EIATTR_SYSCALL_OFFSETS
	.align		4
        /*0050*/ 	.byte	0x04, 0x46
        /*0052*/ 	.short	(.L_20 - .L_19)


	//   ....[0]....
.L_19:
        /*0054*/ 	.word	0x00000340


	//----- nvinfo : EIATTR_EXIT_INSTR_OFFSETS
	.align		4
.L_20:
        /*0058*/ 	.byte	0x04, 0x1c
        /*005a*/ 	.short	(.L_22 - .L_21)


	//   ....[0]....
.L_21:
        /*005c*/ 	.word	0x00000350


	//----- nvinfo : EIATTR_CRS_STACK_SIZE
	.align		4
.L_22:
        /*0060*/ 	.byte	0x04, 0x1e
        /*0062*/ 	.short	(.L_24 - .L_23)
.L_23:
        /*0064*/ 	.word	0x00000000


	//----- nvinfo : EIATTR_CBANK_PARAM_SIZE
	.align		4
.L_24:
        /*0068*/ 	.byte	0x03, 0x19
        /*006a*/ 	.short	0x0018


	//----- nvinfo : EIATTR_PARAM_CBANK
	.align		4
        /*006c*/ 	.byte	0x04, 0x0a
        /*006e*/ 	.short	(.L_26 - .L_25)
	.align		4
.L_25:
        /*0070*/ 	.word	index@(.nv.constant0._Z11vector_sqrtPdS_S_)
        /*0074*/ 	.short	0x0380
        /*0076*/ 	.short	0x0018


	//----- nvinfo : EIATTR_SW_WAR
	.align		4
.L_26:
        /*0078*/ 	.byte	0x04, 0x36
        /*007a*/ 	.short	(.L_28 - .L_27)
.L_27:
        /*007c*/ 	.word	0x00000008
.L_28:


//--------------------- .nv.callgraph             --------------------------
	.section	.nv.callgraph,"",@"SHT_CUDA_CALLGRAPH"
	.align	4
	.sectionentsize	8
	.align		4
        /*0000*/ 	.word	0x00000000
	.align		4
        /*0004*/ 	.word	0xffffffff
	.align		4
        /*0008*/ 	.word	index@(_Z11vector_sqrtPdS_S_)
	.align		4
        /*000c*/ 	.word	index@(vprintf)
	.align		4
        /*0010*/ 	.word	0x00000000
	.align		4
        /*0014*/ 	.word	0xfffffffe
	.align		4
        /*0018*/ 	.word	0x00000000
	.align		4
        /*001c*/ 	.word	0xfffffffd
	.align		4
        /*0020*/ 	.word	0x00000000
	.align		4
        /*0024*/ 	.word	0xfffffffc


//--------------------- .nv.constant4             --------------------------
	.section	.nv.constant4,"a",@progbits
	.align	8
	.align		8
.nv.constant4:
        /*0000*/ 	.dword	vprintf
	.align		8
        /*0008*/ 	.dword	$str


//--------------------- .text._Z11vector_sqrtPdS_S_ --------------------------
	.section	.text._Z11vector_sqrtPdS_S_,"ax",@progbits
	.align	128
        .global         _Z11vector_sqrtPdS_S_
        .type           _Z11vector_sqrtPdS_S_,@function
        .size           _Z11vector_sqrtPdS_S_,(.L_x_8 - _Z11vector_sqrtPdS_S_)
        .other          _Z11vector_sqrtPdS_S_,@"STO_CUDA_ENTRY STV_DEFAULT"
_Z11vector_sqrtPdS_S_:
.text._Z11vector_sqrtPdS_S_:
[----:B------:R-:W0:Y:S01]  /*0000*/  LDC R1, c[0x0][0x37c] ;  /* 0x0000df00ff017b82 */ /* 0x000e220000000800 */
[----:B------:R-:W1:Y:S07]  /*0010*/  S2R R0, SR_TID.X ;  /* 0x0000000000007919 */ /* 0x000e6e0000002100 */
[----:B------:R-:W2:Y:S01]  /*0020*/  LDC.64 R8, c[0x0][0x388] ;  /* 0x0000e200ff087b82 */ /* 0x000ea20000000a00 */
[----:B------:R-:W3:Y:S01]  /*0030*/  LDCU UR7, c[0x0][0x2fc] ;  /* 0x00005f80ff0777ac */ /* 0x000ee20008000800 */
[----:B0-----:R-:W-:Y:S01]  /*0040*/  VIADD R1, R1, 0xfffffff0 ;  /* 0xfffffff001017836 */ /* 0x001fe20000000000 */
[----:B------:R-:W1:Y:S01]  /*0050*/  S2R R3, SR_CTAID.X ;  /* 0x0000000000037919 */ /* 0x000e620000002500 */
[----:B------:R-:W1:Y:S04]  /*0060*/  LDCU UR6, c[0x0][0x360] ;  /* 0x00006c00ff0677ac */ /* 0x000e680008000800 */
[----:B------:R-:W0:Y:S01]  /*0070*/  LDC.64 R6, c[0x0][0x380] ;  /* 0x0000e000ff067b82 */ /* 0x000e220000000a00 */
[----:B------:R-:W4:Y:S01]  /*0080*/  LDCU.64 UR4, c[0x0][0x358] ;  /* 0x00006b00ff0477ac */ /* 0x000f220008000a00 */
[----:B-1----:R-:W-:-:S04]  /*0090*/  IMAD R2, R3, UR6, R0 ;  /* 0x0000000603027c24 */ /* 0x002fc8000f8e0200 */
[----:B--2---:R-:W-:-:S04]  /*00a0*/  IMAD.WIDE R8, R2, 0x8, R8 ;  /* 0x0000000802087825 */ /* 0x004fc800078e0208 */
[----:B0-----:R-:W-:Y:S02]  /*00b0*/  IMAD.WIDE R6, R2, 0x8, R6 ;  /* 0x0000000802067825 */ /* 0x001fe400078e0206 */
[----:B----4-:R-:W2:Y:S04]  /*00c0*/  LDG.E.64 R8, desc[UR4][R8.64] ;  /* 0x0000000408087981 */ /* 0x010ea8000c1e1b00 */
[----:B------:R-:W4:Y:S01]  /*00d0*/  LDG.E.64 R6, desc[UR4][R6.64] ;  /* 0x0000000406067981 */ /* 0x000f22000c1e1b00 */
[----:B------:R-:W-:Y:S01]  /*00e0*/  MOV R14, 0x0 ;  /* 0x00000000000e7802 */ /* 0x000fe20000000f00 */
[----:B------:R-:W-:Y:S01]  /*00f0*/  IMAD.MOV.U32 R15, RZ, RZ, 0x3fd80000 ;  /* 0x3fd80000ff0f7424 */ /* 0x000fe200078e00ff */
[----:B------:R-:W0:Y:S01]  /*0100*/  LDCU UR6, c[0x0][0x2f8] ;  /* 0x00005f00ff0677ac */ /* 0x000e220008000800 */
[----:B------:R-:W-:Y:S01]  /*0110*/  BSSY.RECONVERGENT B0, `(.L_x_0) ;  /* 0x0000017000007945 */ /* 0x000fe20003800200 */
[----:B--2---:R-:W-:-:S08]  /*0120*/  DMUL R10, R8, R8 ;  /* 0x00000008080a7228 */ /* 0x004fd00000000000 */
[----:B----4-:R-:W-:Y:S01]  /*0130*/  DFMA R10, R6, R6, R10 ;  /* 0x00000006060a722b */ /* 0x010fe2000000000a */
[----:B0-----:R-:W-:-:S05]  /*0140*/  IADD3 R6, P1, PT, R1, UR6, RZ ;  /* 0x0000000601067c10 */ /* 0x001fca000ff3e0ff */
[----:B------:R-:W0:Y:S01]  /*0150*/  MUFU.RSQ64H R5, R11 ;  /* 0x0000000b00057308 */ /* 0x000e220000001c00 */
[----:B---3--:R-:W-:-:S03]  /*0160*/  IMAD.X R7, RZ, RZ, UR7, P1 ;  /* 0x00000007ff077e24 */ /* 0x008fc600088e06ff */
[----:B------:R-:W-:-:S05]  /*0170*/  VIADD R4, R11, 0xfcb00000 ;  /* 0xfcb000000b047836 */ /* 0x000fca0000000000 */
[----:B------:R-:W-:Y:S01]  /*0180*/  ISETP.GE.U32.AND P0, PT, R4, 0x7ca00000, PT ;  /* 0x7ca000000400780c */ /* 0x000fe20003f06070 */
[----:B0-----:R-:W-:-:S08]  /*0190*/  DMUL R12, R4, R4 ;  /* 0x00000004040c7228 */ /* 0x001fd00000000000 */
[----:B------:R-:W-:-:S08]  /*01a0*/  DFMA R12, R10, -R12, 1 ;  /* 0x3ff000000a0c742b */ /* 0x000fd0000000080c */
[----:B------:R-:W-:Y:S02]  /*01b0*/  DFMA R14, R12, R14, 0.5 ;  /* 0x3fe000000c0e742b */ /* 0x000fe4000000000e */
[----:B------:R-:W-:-:S08]  /*01c0*/  DMUL R12, R4, R12 ;  /* 0x0000000c040c7228 */ /* 0x000fd00000000000 */
[----:B------:R-:W-:-:S08]  /*01d0*/  DFMA R14, R14, R12, R4 ;  /* 0x0000000c0e0e722b */ /* 0x000fd00000000004 */
[----:B------:R-:W-:Y:S02]  /*01e0*/  DMUL R12, R10, R14 ;  /* 0x0000000e0a0c7228 */ /* 0x000fe40000000000 */
[----:B------:R-:W-:Y:S01]  /*01f0*/  VIADD R19, R15, 0xfff00000 ;  /* 0xfff000000f137836 */ /* 0x000fe20000000000 */
[----:B------:R-:W-:-:S05]  /*0200*/  MOV R18, R14 ;  /* 0x0000000e00127202 */ /* 0x000fca0000000f00 */
[----:B------:R-:W-:-:S08]  /*0210*/  DFMA R16, R12, -R12, R10 ;  /* 0x8000000c0c10722b */ /* 0x000fd0000000000a */
[----:B------:R-:W-:Y:S01]  /*0220*/  DFMA R8, R16, R18, R12 ;  /* 0x000000121008722b */ /* 0x000fe2000000000c */
[----:B------:R-:W-:Y:S10]  /*0230*/  @!P0 BRA `(.L_x_1) ;  /* 0x0000000000108947 */ /* 0x000ff40003800000 */
[----:B------:R-:W-:-:S07]  /*0240*/  MOV R8, 0x260 ;  /* 0x0000026000087802 */ /* 0x000fce0000000f00 */
[----:B------:R-:W-:Y:S05]  /*0250*/  CALL.REL.NOINC `($__internal_0_$__cuda_sm20_dsqrt_rn_f64_mediumpath_v1) ;  /* 0x0000000000407944 */ /* 0x000fea0003c00000 */
[----:B------:R-:W-:Y:S01]  /*0260*/  IMAD.MOV.U32 R8, RZ, RZ, R4 ;  /* 0x000000ffff087224 */ /* 0x000fe200078e0004 */
[----:B------:R-:W-:-:S07]  /*0270*/  MOV R9, R5 ;  /* 0x0000000500097202 */ /* 0x000fce0000000f00 */
.L_x_1:
[----:B------:R-:W-:Y:S05]  /*0280*/  BSYNC.RECONVERGENT B0 ;  /* 0x0000000000007941 */ /* 0x000fea0003800200 */
.L_x_0:
[----:B------:R-:W0:Y:S01]  /*0290*/  LDC.64 R10, c[0x0][0x390] ;  /* 0x0000e400ff0a7b82 */ /* 0x000e220000000a00 */
[----:B------:R-:W-:Y:S01]  /*02a0*/  MOV R12, 0x0 ;  /* 0x00000000000c7802 */ /* 0x000fe20000000f00 */
[----:B------:R1:W-:Y:S01]  /*02b0*/  STL.64 [R1], R2 ;  /* 0x0000000201007387 */ /* 0x0003e20000100a00 */
[----:B------:R-:W2:Y:S03]  /*02c0*/  LDCU.64 UR6, c[0x4][0x8] ;  /* 0x01000100ff0677ac */ /* 0x000ea60008000a00 */
[----:B------:R1:W-:Y:S02]  /*02d0*/  STL [R1+0x8], R0 ;  /* 0x0000080001007387 */ /* 0x0003e40000100800 */
[----:B------:R-:W3:Y:S01]  /*02e0*/  LDC.64 R12, c[0x4][R12] ;  /* 0x010000000c0c7b82 */ /* 0x000ee20000000a00 */
[----:B--2---:R-:W-:Y:S02]  /*02f0*/  IMAD.U32 R4, RZ, RZ, UR6 ;  /* 0x00000006ff047e24 */ /* 0x004fe4000f8e00ff */
[----:B------:R-:W-:-:S02]  /*0300*/  IMAD.U32 R5, RZ, RZ, UR7 ;  /* 0x00000007ff057e24 */ /* 0x000fc4000f8e00ff */
[----:B0-----:R-:W-:-:S05]  /*0310*/  IMAD.WIDE R10, R2, 0x8, R10 ;  /* 0x00000008020a7825 */ /* 0x001fca00078e020a */
[----:B------:R1:W-:Y:S02]  /*0320*/  STG.E.64 desc[UR4][R10.64], R8 ;  /* 0x000000080a007986 */ /* 0x0003e4000c101b04 */
[----:B------:R-:W-:-:S07]  /*0330*/  LEPC R20, `(.L_x_2) ;  /* 0x000000001014794e */ /* 0x000fce0000000000 */
[----:B-1-3--:R-:W-:Y:S05]  /*0340*/  CALL.ABS.NOINC R12 ;  /* 0x000000000c007343 */ /* 0x00afea0003c00000 */
.L_x_2:
[----:B------:R-:W-:Y:S05]  /*0350*/  EXIT ;  /* 0x000000000000794d */ /* 0x000fea0003800000 */
        .weak           $__internal_0_$__cuda_sm20_dsqrt_rn_f64_mediumpath_v1
        .type           $__internal_0_$__cuda_sm20_dsqrt_rn_f64_mediumpath_v1,@function
        .size           $__internal_0_$__cuda_sm20_dsqrt_rn_f64_mediumpath_v1,(.L_x_8 - $__internal_0_$__cuda_sm20_dsqrt_rn_f64_mediumpath_v1)
$__internal_0_$__cuda_sm20_dsqrt_rn_f64_mediumpath_v1:
[----:B------:R-:W-:Y:S01]  /*0360*/  ISETP.GE.U32.AND P0, PT, R4, -0x3400000, PT ;  /* 0xfcc000000400780c */ /* 0x000fe20003f06070 */
[----:B------:R-:W-:Y:S01]  /*0370*/  BSSY.RECONVERGENT B1, `(.L_x_3) ;  /* 0x0000024000017945 */ /* 0x000fe20003800200 */
[----:B------:R-:W-:-:S11]  /*0380*/  MOV R15, R19 ;  /* 0x00000013000f7202 */ /* 0x000fd60000000f00 */
[----:B------:R-:W-:Y:S05]  /*0390*/  @!P0 BRA `(.L_x_4) ;  /* 0x0000000000208947 */ /* 0x000fea0003800000 */
[----:B------:R-:W-:-:S10]  /*03a0*/  DFMA.RM R12, R16, R14, R12 ;  /* 0x0000000e100c722b */ /* 0x000fd4000000400c */
[----:B------:R-:W-:-:S05]  /*03b0*/  IADD3 R4, P0, PT, R12, 0x1, RZ ;  /* 0x000000010c047810 */ /* 0x000fca0007f1e0ff */
[----:B------:R-:W-:-:S06]  /*03c0*/  IMAD.X R5, RZ, RZ, R13, P0 ;  /* 0x000000ffff057224 */ /* 0x000fcc00000e060d */
[----:B------:R-:W-:-:S08]  /*03d0*/  DFMA.RP R10, -R12, R4, R10 ;  /* 0x000000040c0a722b */ /* 0x000fd0000000810a */
[----:B------:R-:W-:-:S06]  /*03e0*/  DSETP.GT.AND P0, PT, R10, RZ, PT ;  /* 0x000000ff0a00722a */ /* 0x000fcc0003f04000 */
[----:B------:R-:W-:Y:S02]  /*03f0*/  FSEL R4, R4, R12, P0 ;  /* 0x0000000c04047208 */ /* 0x000fe40000000000 */
[----:B------:R-:W-:Y:S01]  /*0400*/  FSEL R5, R5, R13, P0 ;  /* 0x0000000d05057208 */ /* 0x000fe20000000000 */
[----:B------:R-:W-:Y:S06]  /*0410*/  BRA `(.L_x_5) ;  /* 0x0000000000647947 */ /* 0x000fec0003800000 */
.L_x_4:
[----:B------:R-:W-:-:S14]  /*0420*/  DSETP.NE.AND P0, PT, R10, RZ, PT ;  /* 0x000000ff0a00722a */ /* 0x000fdc0003f05000 */
[----:B------:R-:W-:Y:S05]  /*0430*/  @!P0 BRA `(.L_x_6) ;  /* 0x0000000000588947 */ /* 0x000fea0003800000 */
[----:B------:R-:W-:-:S13]  /*0440*/  ISETP.GE.AND P0, PT, R11, RZ, PT ;  /* 0x000000ff0b00720c */ /* 0x000fda0003f06270 */
[----:B------:R-:W-:Y:S01]  /*0450*/  @!P0 IMAD.MOV.U32 R4, RZ, RZ, 0x0 ;  /* 0x00000000ff048424 */ /* 0x000fe200078e00ff */
[----:B------:R-:W-:Y:S01]  /*0460*/  @!P0 MOV R5, 0xfff80000 ;  /* 0xfff8000000058802 */ /* 0x000fe20000000f00 */
[----:B------:R-:W-:Y:S06]  /*0470*/  @!P0 BRA `(.L_x_5) ;  /* 0x00000000004c8947 */ /* 0x000fec0003800000 */
[----:B------:R-:W-:-:S13]  /*0480*/  ISETP.GT.AND P0, PT, R11, 0x7fefffff, PT ;  /* 0x7fefffff0b00780c */ /* 0x000fda0003f04270 */
[----:B------:R-:W-:Y:S05]  /*0490*/  @P0 BRA `(.L_x_6) ;  /* 0x0000000000400947 */ /* 0x000fea0003800000 */
[----:B------:R-:W-:Y:S01]  /*04a0*/  DMUL R10, R10, 8.11296384146066816958e+31 ;  /* 0x469000000a0a7828 */ /* 0x000fe20000000000 */
[----:B------:R-:W-:Y:S01]  /*04b0*/  IMAD.MOV.U32 R4, RZ, RZ, RZ ;  /* 0x000000ffff047224 */ /* 0x000fe200078e00ff */
[----:B------:R-:W-:Y:S01]  /*04c0*/  MOV R14, 0x0 ;  /* 0x00000000000e7802 */ /* 0x000fe20000000f00 */
[----:B------:R-:W-:-:S03]  /*04d0*/  IMAD.MOV.U32 R15, RZ, RZ, 0x3fd80000 ;  /* 0x3fd80000ff0f7424 */ /* 0x000fc600078e00ff */
[----:B------:R-:W0:Y:S02]  /*04e0*/  MUFU.RSQ64H R5, R11 ;  /* 0x0000000b00057308 */ /* 0x000e240000001c00 */
[----:B0-----:R-:W-:-:S08]  /*04f0*/  DMUL R12, R4, R4 ;  /* 0x00000004040c7228 */ /* 0x001fd00000000000 */
[----:B------:R-:W-:-:S08]  /*0500*/  DFMA R12, R10, -R12, 1 ;  /* 0x3ff000000a0c742b */ /* 0x000fd0000000080c */
[----:B------:R-:W-:Y:S02]  /*0510*/  DFMA R14, R12, R14, 0.5 ;  /* 0x3fe000000c0e742b */ /* 0x000fe4000000000e */
[----:B------:R-:W-:-:S08]  /*0520*/  DMUL R12, R4, R12 ;  /* 0x0000000c040c7228 */ /* 0x000fd00000000000 */
[----:B------:R-:W-:-:S08]  /*0530*/  DFMA R12, R14, R12, R4 ;  /* 0x0000000c0e0c722b */ /* 0x000fd00000000004 */
[----:B------:R-:W-:Y:S02]  /*0540*/  DMUL R4, R10, R12 ;  /* 0x0000000c0a047228 */ /* 0x000fe40000000000 */
[----:B------:R-:W-:-:S06]  /*0550*/  IADD3 R13, PT, PT, R13, -0x100000, RZ ;  /* 0xfff000000d0d7810 */ /* 0x000fcc0007ffe0ff */
[----:B------:R-:W-:-:S08]  /*0560*/  DFMA R14, R4, -R4, R10 ;  /* 0x80000004040e722b */ /* 0x000fd0000000000a */
[----:B------:R-:W-:-:S10]  /*0570*/  DFMA R4, R12, R14, R4 ;  /* 0x0000000e0c04722b */ /* 0x000fd40000000004 */
[----:B------:R-:W-:Y:S01]  /*0580*/  VIADD R5, R5, 0xfcb00000 ;  /* 0xfcb0000005057836 */ /* 0x000fe20000000000 */
[----:B------:R-:W-:Y:S06]  /*0590*/  BRA `(.L_x_5) ;  /* 0x0000000000047947 */ /* 0x000fec0003800000 */
.L_x_6:
[----:B------:R-:W-:-:S11]  /*05a0*/  DADD R4, R10, R10 ;  /* 0x000000000a047229 */ /* 0x000fd6000000000a */
.L_x_5:
[----:B------:R-:W-:Y:S05]  /*05b0*/  BSYNC.RECONVERGENT B1 ;  /* 0x0000000000017941 */ /* 0x000fea0003800200 */
.L_x_3:
[----:B------:R-:W-:-:S04]  /*05c0*/  MOV R9, 0x0 ;  /* 0x0000000000097802 */ /* 0x000fc80000000f00 */
[----:B------:R-:W-:Y:S05]  /*05d0*/  RET.REL.NODEC R8 `(_Z11vector_sqrtPdS_S_) ;  /* 0xfffffff808887950 */ /* 0x000fea0003c3ffff */
.L_x_7:
[----:B------:R-:W-:-:S00]  /*05e0*/  BRA `(.L_x_7) ;  /* 0xfffffffc00fc7947 */ /* 0x000fc0000383ffff */
[----:B------:R-:W-:-:S00]  /*05f0*/  NOP ;  /* 0x0000000000007918 */ /* 0x000fc00000000000 */
        /* <DEDUP_REMOVED lines=8> */
.L_x_8:


//--------------------- .nv.global.init           --------------------------
	.section	.nv.global.init,"aw",@progbits
.nv.global.init:
	.type		$str,@object
	.size		$str,(.L_0 - $str)
$str:
        /*0000*/ 	.byte	0x69, 0x64, 0x78, 0x3a, 0x25, 0x64, 0x2c, 0x20, 0x62, 0x6c, 0x6f, 0x63, 0x6b, 0x49, 0x64, 0x2e
        /*0010*/ 	.byte	0x78, 0x3a, 0x25, 0x64, 0x2c, 0x20, 0x74, 0x68, 0x72, 0x65, 0x61, 0x64, 0x49, 0x64, 0x78, 0x2e
        /*0020*/ 	.byte	0x78, 0x3a, 0x25, 0x64, 0x0a, 0x00
.L_0:


//--------------------- .nv.shared.reserved.0     --------------------------
	.section	.nv.shared.reserved.0,"aw",@nobits
	.weak		__nv_reservedSMEM_offset_0_alias
	.size		__nv_reservedSMEM_offset_0_alias, 0, 64
	.other		__nv_reservedSMEM_offset_0_alias,@"STO_CUDA_RESERVED_SHARED STV_DEFAULT"
__nv_reservedSMEM_offset_0_alias:
	.zero		0
	.zero		64


//--------------------- .nv.constant0._Z11vector_sqrtPdS_S_ --------------------------
	.section	.nv.constant0._Z11vector_sqrtPdS_S_,"a",@progbits
	.sectionflags	@""
	.align	4
.nv.constant0._Z11vector_sqrtPdS_S_:
	.zero		920


//--------------------- SYMBOLS --------------------------

	.type		.nv.reservedSmem.offset0,@object
	.size		.nv.reservedSmem.offset0,0x4
	.type		vprintf,@function
